//
// Generated by NVIDIA NVVM Compiler
//
// Compiler Build ID: CL-36424714
// Cuda compilation tools, release 13.0, V13.0.88
// Based on NVVM 20.0.0
//

.version 9.0
.target sm_100
.address_size 64

	// .globl	_Z5hellov
.extern .func  (.param .b32 func_retval0) vprintf
(
	.param .b64 vprintf_param_0,
	.param .b64 vprintf_param_1
)
;
.global .align 1 .b8 $str[10] = {104, 101, 108, 108, 111, 32, 37, 100, 10};

.visible .entry _Z5hellov()
{
	.local .align 8 .b8 	__local_depot0[8];
	.reg .b64 	%SP;
	.reg .b64 	%SPL;
	.reg .b32 	%r<4>;
	.reg .b64 	%rd<5>;

	mov.u64 	%SPL, __local_depot0;
	cvta.local.u64 	%SP, %SPL;
	add.u64 	%rd1, %SP, 0;
	add.u64 	%rd2, %SPL, 0;
	mov.u32 	%r1, %ctaid.x;
	st.local.u32 	[%rd2], %r1;
	mov.u64 	%rd3, $str;
	cvta.global.u64 	%rd4, %rd3;
	{ // callseq 0, 0
	.param .b64 param0;
	st.param.b64 	[param0], %rd4;
	.param .b64 param1;
	st.param.b64 	[param1], %rd1;
	.param .b32 retval0;
	call.uni (retval0), 
	vprintf, 
	(
	param0, 
	param1
	);
	ld.param.b32 	%r2, [retval0];
	} // callseq 0
	ret;

}


// ===== COMPILED SASS (sm_100) =====

	.target	sm_100

	.elftype	@"ET_EXEC"


//--------------------- .note.nv.tkinfo           --------------------------
	.section	.note.nv.tkinfo,"",@"SHT_NOTE"
	.sectionflags	@"SHF_NOTE_NV_TKINFO"
	.tkinfo
        /*0018*/ 	.word	0x00000002
        /*0030*/ 	.string	""
        /*0030*/ 	.string	"ptxas"
        /*0030*/ 	.string	"Cuda compilation tools, release 13.0, V13.0.88"
        /*0030*/ 	.string	"Build cuda_13.0.r13.0/compiler.36424714_0"
        /*0030*/ 	.string	"-arch sm_100 -m 64 "



//--------------------- .note.nv.cuinfo           --------------------------
	.section	.note.nv.cuinfo,"",@"SHT_NOTE"
	.sectionflags	@"SHF_NOTE_NV_CUINFO"
        /*0018*/ 	.short	0x0002
        /*001a*/ 	.short	0x0064
        /*001c*/ 	.short	0x0082
	.zero		2


//--------------------- .nv.info                  --------------------------
	.section	.nv.info,"",@"SHT_CUDA_INFO"
	.align	4


	//----- nvinfo : EIATTR_REGCOUNT
	.align		4
        /*0000*/ 	.byte	0x04, 0x2f
        /*0002*/ 	.short	(.L_2 - .L_1)
	.align		4
.L_1:
        /*0004*/ 	.word	index@(_Z5hellov)
        /*0008*/ 	.word	0x00000018


	//----- nvinfo : EIATTR_FRAME_SIZE
	.align		4
.L_2:
        /*000c*/ 	.byte	0x04, 0x11
        /*000e*/ 	.short	(.L_4 - .L_3)
	.align		4
.L_3:
        /*0010*/ 	.word	index@(_Z5hellov)
        /*0014*/ 	.word	0x00000008


	//----- nvinfo : EIATTR_MIN_STACK_SIZE
	.align		4
.L_4:
        /*0018*/ 	.byte	0x04, 0x12
        /*001a*/ 	.short	(.L_6 - .L_5)
	.align		4
.L_5:
        /*001c*/ 	.word	index@(_Z5hellov)
        /*0020*/ 	.word	0x00000008
.L_6:


//--------------------- .nv.compat                --------------------------
	.section	.nv.compat,"",@"SHT_CUDA_COMPAT_INFO"
	.align	4
        /*0000*/ 	.byte	0x02, 0x09, 0x00, 0x00, 0x02, 0x02, 0x01, 0x00, 0x02, 0x05, 0x05, 0x00, 0x03, 0x07, 0x01, 0x01
        /*0010*/ 	.byte	0x02, 0x03, 0x00, 0x00, 0x02, 0x06, 0x01, 0x00, 0x04, 0x0b, 0x08, 0x00, 0x09, 0x00, 0x00, 0x00
        /*0020*/ 	.byte	0x00, 0x00, 0x00, 0x00


//--------------------- .nv.info._Z5hellov        --------------------------
	.section	.nv.info._Z5hellov,"",@"SHT_CUDA_INFO"
	.sectionflags	@""
	.align	4


	//----- nvinfo : EIATTR_CUDA_API_VERSION
	.align		4
        /*0000*/ 	.byte	0x04, 0x37
        /*0002*/ 	.short	(.L_8 - .L_7)
.L_7:
        /*0004*/ 	.word	0x00000082


	//----- nvinfo : EIATTR_SPARSE_MMA_MASK
	.align		4
.L_8:
        /*0008*/ 	.byte	0x03, 0x50
        /*000a*/ 	.short	0x0000


	//----- nvinfo : EIATTR_MAXREG_COUNT
	.align		4
        /*000c*/ 	.byte	0x03, 0x1b
        /*000e*/ 	.short	0x00ff


	//----- nvinfo : EIATTR_EXTERNS
	.align		4
        /*0010*/ 	.byte	0x04, 0x0f
        /*0012*/ 	.short	(.L_10 - .L_9)


	//   ....[0]....
	.align		4
.L_9:
        /*0014*/ 	.word	index@(vprintf)


	//----- nvinfo : EIATTR_MERCURY_ISA_VERSION
	.align		4
.L_10:
        /*0018*/ 	.byte	0x03, 0x5f
        /*001a*/ 	.short	0x0101


	//----- nvinfo : EIATTR_VRC_CTA_INIT_COUNT
	.align		4
        /*001c*/ 	.byte	0x02, 0x4a
	.zero		1
	.zero		1


	//----- nvinfo : EIATTR_SYSCALL_OFFSETS
	.align		4
        /*0020*/ 	.byte	0x04, 0x46
        /*0022*/ 	.short	(.L_12 - .L_11)


	//   ....[0]....
.L_11:
        /*0024*/ 	.word	0x000000e0


	//----- nvinfo : EIATTR_EXIT_INSTR_OFFSETS
	.align		4
.L_12:
        /*0028*/ 	.byte	0x04, 0x1c
        /*002a*/ 	.short	(.L_14 - .L_13)


	//   ....[0]....
.L_13:
        /*002c*/ 	.word	0x000000f0


	//----- nvinfo : EIATTR_SW_WAR
	.align		4
.L_14:
        /*0030*/ 	.byte	0x04, 0x36
        /*0032*/ 	.short	(.L_16 - .L_15)
.L_15:
        /*0034*/ 	.word	0x00000008
.L_16:


//--------------------- .nv.callgraph             --------------------------
	.section	.nv.callgraph,"",@"SHT_CUDA_CALLGRAPH"
	.align	4
	.sectionentsize	8
	.align		4
        /*0000*/ 	.word	0x00000000
	.align		4
        /*0004*/ 	.word	0xffffffff
	.align		4
        /*0008*/ 	.word	index@(_Z5hellov)
	.align		4
        /*000c*/ 	.word	index@(vprintf)
	.align		4
        /*0010*/ 	.word	0x00000000
	.align		4
        /*0014*/ 	.word	0xfffffffe
	.align		4
        /*0018*/ 	.word	0x00000000
	.align		4
        /*001c*/ 	.word	0xfffffffd
	.align		4
        /*0020*/ 	.word	0x00000000
	.align		4
        /*0024*/ 	.word	0xfffffffc


//--------------------- .nv.constant4             --------------------------
	.section	.nv.constant4,"a",@progbits
	.align	8
	.align		8
.nv.constant4:
        /*0000*/ 	.dword	vprintf
	.align		8
        /*0008*/ 	.dword	$str


//--------------------- .text._Z5hellov           --------------------------
	.section	.text._Z5hellov,"ax",@progbits
	.align	128
        .global         _Z5hellov
        .type           _Z5hellov,@function
        .size           _Z5hellov,(.L_x_2 - _Z5hellov)
        .other          _Z5hellov,@"STO_CUDA_ENTRY STV_DEFAULT"
_Z5hellov:
.text._Z5hellov:
[----:B------:R-:W0:Y:S01]  /*0000*/  LDC R1, c[0x0][0x37c] ;  /* 0x0000df00ff017b82 */ /* 0x000e220000000800 */
[----:B------:R-:W1:Y:S01]  /*0010*/  S2R R8, SR_CTAID.X ;  /* 0x0000000000087919 */ /* 0x000e620000002500 */
[----:B0-----:R-:W-:Y:S01]  /*0020*/  VIADD R1, R1, 0xfffffff8 ;  /* 0xfffffff801017836 */ /* 0x001fe20000000000 */
[----:B------:R-:W-:Y:S01]  /*0030*/  MOV R0, 0x0 ;  /* 0x0000000000007802 */ /* 0x000fe20000000f00 */
[----:B------:R-:W0:Y:S04]  /*0040*/  LDCU UR4, c[0x0][0x2f8] ;  /* 0x00005f00ff0477ac */ /* 0x000e280008000800 */
[----:B------:R2:W3:Y:S01]  /*0050*/  LDC.64 R2, c[0x4][R0] ;  /* 0x0100000000027b82 */ /* 0x0004e20000000a00 */
[----:B------:R-:W4:Y:S01]  /*0060*/  LDCU.64 UR6, c[0x4][0x8] ;  /* 0x01000100ff0677ac */ /* 0x000f220008000a00 */
[----:B------:R-:W5:Y:S01]  /*0070*/  LDCU UR5, c[0x0][0x2fc] ;  /* 0x00005f80ff0577ac */ /* 0x000f620008000800 */
[----:B0-----:R-:W-:Y:S01]  /*0080*/  IADD3 R6, P0, PT, R1, UR4, RZ ;  /* 0x0000000401067c10 */ /* 0x001fe2000ff1e0ff */
[----:B----4-:R-:W-:Y:S01]  /*0090*/  IMAD.U32 R4, RZ, RZ, UR6 ;  /* 0x00000006ff047e24 */ /* 0x010fe2000f8e00ff */
[----:B------:R-:W-:-:S03]  /*00a0*/  MOV R5, UR7 ;  /* 0x0000000700057c02 */ /* 0x000fc60008000f00 */
[----:B-----5:R-:W-:Y:S01]  /*00b0*/  IMAD.X R7, RZ, RZ, UR5, P0 ;  /* 0x00000005ff077e24 */ /* 0x020fe200080e06ff */
[----:B-1----:R2:W-:Y:S07]  /*00c0*/  STL [R1], R8 ;  /* 0x0000000801007387 */ /* 0x0025ee0000100800 */
[----:B------:R-:W-:-:S07]  /*00d0*/  LEPC R20, `(.L_x_0) ;  /* 0x000000001014794e */ /* 0x000fce0000000000 */
[----:B--23--:R-:W-:Y:S05]  /*00e0*/  CALL.ABS.NOINC R2 ;  /* 0x0000000002007343 */ /* 0x00cfea0003c00000 */
.L_x_0:
[----:B------:R-:W-:Y:S05]  /*00f0*/  EXIT ;  /* 0x000000000000794d */ /* 0x000fea0003800000 */
.L_x_1:
[----:B------:R-:W-:-:S00]  /*0100*/  BRA `(.L_x_1) ;  /* 0xfffffffc00fc7947 */ /* 0x000fc0000383ffff */
[----:B------:R-:W-:-:S00]  /*0110*/  NOP ;  /* 0x0000000000007918 */ /* 0x000fc00000000000 */
        /* <DEDUP_REMOVED lines=14> */
.L_x_2:


//--------------------- .nv.global.init           --------------------------
	.section	.nv.global.init,"aw",@progbits
.nv.global.init:
	.type		$str,@object
	.size		$str,(.L_0 - $str)
$str:
        /*0000*/ 	.byte	0x68, 0x65, 0x6c, 0x6c, 0x6f, 0x20, 0x25, 0x64, 0x0a, 0x00
.L_0:


//--------------------- .nv.shared.reserved.0     --------------------------
	.section	.nv.shared.reserved.0,"aw",@nobits
	.weak		__nv_reservedSMEM_offset_0_alias
	.size		__nv_reservedSMEM_offset_0_alias, 0, 64
	.other		__nv_reservedSMEM_offset_0_alias,@"STO_CUDA_RESERVED_SHARED STV_DEFAULT"
__nv_reservedSMEM_offset_0_alias:
	.zero		0
	.zero		64


//--------------------- .nv.constant0._Z5hellov   --------------------------
	.section	.nv.constant0._Z5hellov,"a",@progbits
	.sectionflags	@""
	.align	4
.nv.constant0._Z5hellov:
	.zero		896


//--------------------- SYMBOLS --------------------------

	.type		.nv.reservedSmem.offset0,@object
	.size		.nv.reservedSmem.offset0,0x4
	.type		vprintf,@function
